//
// Generated by NVIDIA NVVM Compiler
//
// Compiler Build ID: CL-36424714
// Cuda compilation tools, release 13.0, V13.0.88
// Based on NVVM 20.0.0
//

.version 9.0
.target sm_100
.address_size 64

	// .globl	default_function_kernel

.visible .entry default_function_kernel(
	.param .u64 .ptr .align 1 default_function_kernel_param_0,
	.param .u64 .ptr .align 1 default_function_kernel_param_1
)
.maxntid 64
{
	.reg .pred 	%p<4>;
	.reg .b32 	%r<5>;
	.reg .b32 	%f<23>;
	.reg .b64 	%rd<8>;

	ld.param.u64 	%rd1, [default_function_kernel_param_0];
	ld.param.u64 	%rd2, [default_function_kernel_param_1];
	cvta.to.global.u64 	%rd3, %rd1;
	cvta.to.global.u64 	%rd4, %rd2;
	mov.u32 	%r1, %ctaid.x;
	shl.b32 	%r2, %r1, 6;
	mov.u32 	%r3, %tid.x;
	or.b32  	%r4, %r2, %r3;
	mul.wide.u32 	%rd5, %r4, 4;
	add.s64 	%rd6, %rd4, %rd5;
	ld.global.nc.f32 	%f1, [%rd6];
	abs.f32 	%f2, %f1;
	fma.rn.f32 	%f3, %f2, 0fBF000000, 0f3F000000;
	rsqrt.approx.ftz.f32 	%f4, %f3;
	mul.f32 	%f5, %f4, %f3;
	mul.f32 	%f6, %f4, 0fBF000000;
	fma.rn.f32 	%f7, %f5, %f6, 0f3F000000;
	fma.rn.f32 	%f8, %f5, %f7, %f5;
	setp.eq.f32 	%p1, %f2, 0f3F800000;
	selp.f32 	%f9, 0f00000000, %f8, %p1;
	setp.gt.f32 	%p2, %f2, 0f3F0F5C29;
	selp.f32 	%f10, %f9, %f2, %p2;
	mul.f32 	%f11, %f10, %f10;
	fma.rn.f32 	%f12, %f11, 0f3D4DD2F7, 0f3C99CA97;
	fma.rn.f32 	%f13, %f12, %f11, 0f3D3F90E8;
	fma.rn.f32 	%f14, %f13, %f11, 0f3D993CCF;
	fma.rn.f32 	%f15, %f14, %f11, 0f3E2AAC04;
	mul.f32 	%f16, %f11, %f15;
	fma.rn.f32 	%f17, %f16, %f10, %f10;
	mul.f32 	%f18, %f17, 0fC0000000;
	fma.rn.f32 	%f19, 0f3F6EE581, 0f3FD774EB, %f18;
	selp.f32 	%f20, %f19, %f17, %p2;
	setp.num.f32 	%p3, %f20, %f20;
	copysign.f32 	%f21, %f1, %f20;
	selp.f32 	%f22, %f21, %f20, %p3;
	add.s64 	%rd7, %rd3, %rd5;
	st.global.f32 	[%rd7], %f22;
	ret;

}


// ===== COMPILED SASS (sm_100) =====

	.target	sm_100

	.elftype	@"ET_EXEC"


//--------------------- .note.nv.tkinfo           --------------------------
	.section	.note.nv.tkinfo,"",@"SHT_NOTE"
	.sectionflags	@"SHF_NOTE_NV_TKINFO"
	.tkinfo
        /*0018*/ 	.word	0x00000002
        /*0030*/ 	.string	""
        /*0030*/ 	.string	"ptxas"
        /*0030*/ 	.string	"Cuda compilation tools, release 13.0, V13.0.88"
        /*0030*/ 	.string	"Build cuda_13.0.r13.0/compiler.36424714_0"
        /*0030*/ 	.string	"-arch sm_100 -m 64 "



//--------------------- .note.nv.cuinfo           --------------------------
	.section	.note.nv.cuinfo,"",@"SHT_NOTE"
	.sectionflags	@"SHF_NOTE_NV_CUINFO"
        /*0018*/ 	.short	0x0002
        /*001a*/ 	.short	0x0064
        /*001c*/ 	.short	0x0082
	.zero		2


//--------------------- .nv.info                  --------------------------
	.section	.nv.info,"",@"SHT_CUDA_INFO"
	.align	4


	//----- nvinfo : EIATTR_REGCOUNT
	.align		4
        /*0000*/ 	.byte	0x04, 0x2f
        /*0002*/ 	.short	(.L_1 - .L_0)
	.align		4
.L_0:
        /*0004*/ 	.word	index@(default_function_kernel)
        /*0008*/ 	.word	0x0000000c


	//----- nvinfo : EIATTR_FRAME_SIZE
	.align		4
.L_1:
        /*000c*/ 	.byte	0x04, 0x11
        /*000e*/ 	.short	(.L_3 - .L_2)
	.align		4
.L_2:
        /*0010*/ 	.word	index@(default_function_kernel)
        /*0014*/ 	.word	0x00000000


	//----- nvinfo : EIATTR_MIN_STACK_SIZE
	.align		4
.L_3:
        /*0018*/ 	.byte	0x04, 0x12
        /*001a*/ 	.short	(.L_5 - .L_4)
	.align		4
.L_4:
        /*001c*/ 	.word	index@(default_function_kernel)
        /*0020*/ 	.word	0x00000000
.L_5:


//--------------------- .nv.compat                --------------------------
	.section	.nv.compat,"",@"SHT_CUDA_COMPAT_INFO"
	.align	4
        /*0000*/ 	.byte	0x02, 0x09, 0x00, 0x00, 0x02, 0x02, 0x01, 0x00, 0x02, 0x05, 0x05, 0x00, 0x03, 0x07, 0x01, 0x01
        /*0010*/ 	.byte	0x02, 0x03, 0x00, 0x00, 0x02, 0x06, 0x01, 0x00, 0x04, 0x0b, 0x08, 0x00, 0x01, 0x00, 0x00, 0x00
        /*0020*/ 	.byte	0x00, 0x00, 0x00, 0x00


//--------------------- .nv.info.default_function_kernel --------------------------
	.section	.nv.info.default_function_kernel,"",@"SHT_CUDA_INFO"
	.sectionflags	@""
	.align	4


	//----- nvinfo : EIATTR_CUDA_API_VERSION
	.align		4
        /*0000*/ 	.byte	0x04, 0x37
        /*0002*/ 	.short	(.L_7 - .L_6)
.L_6:
        /*0004*/ 	.word	0x00000082


	//----- nvinfo : EIATTR_KPARAM_INFO
	.align		4
.L_7:
        /*0008*/ 	.byte	0x04, 0x17
        /*000a*/ 	.short	(.L_9 - .L_8)
.L_8:
        /*000c*/ 	.word	0x00000000
        /*0010*/ 	.short	0x0001
        /*0012*/ 	.short	0x0008
        /*0014*/ 	.byte	0x00, 0xf5, 0x21, 0x00


	//----- nvinfo : EIATTR_KPARAM_INFO
	.align		4
.L_9:
        /*0018*/ 	.byte	0x04, 0x17
        /*001a*/ 	.short	(.L_11 - .L_10)
.L_10:
        /*001c*/ 	.word	0x00000000
        /*0020*/ 	.short	0x0000
        /*0022*/ 	.short	0x0000
        /*0024*/ 	.byte	0x00, 0xf5, 0x21, 0x00


	//----- nvinfo : EIATTR_SPARSE_MMA_MASK
	.align		4
.L_11:
        /*0028*/ 	.byte	0x03, 0x50
        /*002a*/ 	.short	0x0000


	//----- nvinfo : EIATTR_MAXREG_COUNT
	.align		4
        /*002c*/ 	.byte	0x03, 0x1b
        /*002e*/ 	.short	0x00ff


	//----- nvinfo : EIATTR_MERCURY_ISA_VERSION
	.align		4
        /*0030*/ 	.byte	0x03, 0x5f
        /*0032*/ 	.short	0x0101


	//----- nvinfo : EIATTR_VRC_CTA_INIT_COUNT
	.align		4
        /*0034*/ 	.byte	0x02, 0x4a
	.zero		1
	.zero		1


	//----- nvinfo : EIATTR_EXIT_INSTR_OFFSETS
	.align		4
        /*0038*/ 	.byte	0x04, 0x1c
        /*003a*/ 	.short	(.L_13 - .L_12)


	//   ....[0]....
.L_12:
        /*003c*/ 	.word	0x00000250


	//----- nvinfo : EIATTR_MAX_THREADS
	.align		4
.L_13:
        /*0040*/ 	.byte	0x04, 0x05
        /*0042*/ 	.short	(.L_15 - .L_14)
.L_14:
        /*0044*/ 	.word	0x00000040
        /*0048*/ 	.word	0x00000001
        /*004c*/ 	.word	0x00000001


	//----- nvinfo : EIATTR_CBANK_PARAM_SIZE
	.align		4
.L_15:
        /*0050*/ 	.byte	0x03, 0x19
        /*0052*/ 	.short	0x0010


	//----- nvinfo : EIATTR_PARAM_CBANK
	.align		4
        /*0054*/ 	.byte	0x04, 0x0a
        /*0056*/ 	.short	(.L_17 - .L_16)
	.align		4
.L_16:
        /*0058*/ 	.word	index@(.nv.constant0.default_function_kernel)
        /*005c*/ 	.short	0x0380
        /*005e*/ 	.short	0x0010


	//----- nvinfo : EIATTR_SW_WAR
	.align		4
.L_17:
        /*0060*/ 	.byte	0x04, 0x36
        /*0062*/ 	.short	(.L_19 - .L_18)
.L_18:
        /*0064*/ 	.word	0x00000008
.L_19:


//--------------------- .nv.callgraph             --------------------------
	.section	.nv.callgraph,"",@"SHT_CUDA_CALLGRAPH"
	.align	4
	.sectionentsize	8
	.align		4
        /*0000*/ 	.word	0x00000000
	.align		4
        /*0004*/ 	.word	0xffffffff
	.align		4
        /*0008*/ 	.word	0x00000000
	.align		4
        /*000c*/ 	.word	0xfffffffe
	.align		4
        /*0010*/ 	.word	0x00000000
	.align		4
        /*0014*/ 	.word	0xfffffffd
	.align		4
        /*0018*/ 	.word	0x00000000
	.align		4
        /*001c*/ 	.word	0xfffffffc


//--------------------- .text.default_function_kernel --------------------------
	.section	.text.default_function_kernel,"ax",@progbits
	.align	128
        .global         default_function_kernel
        .type           default_function_kernel,@function
        .size           default_function_kernel,(.L_x_1 - default_function_kernel)
        .other          default_function_kernel,@"STO_CUDA_ENTRY STV_DEFAULT"
default_function_kernel:
.text.default_function_kernel:
[----:B------:R-:W-:Y:S01]  /*0000*/  LDC R1, c[0x0][0x37c] ;  /* 0x0000df00ff017b82 */ /* 0x000fe20000000800 */
[----:B------:R-:W0:Y:S07]  /*0010*/  S2R R5, SR_TID.X ;  /* 0x0000000000057919 */ /* 0x000e2e0000002100 */
[----:B------:R-:W1:Y:S01]  /*0020*/  S2UR UR4, SR_CTAID.X ;  /* 0x00000000000479c3 */ /* 0x000e620000002500 */
[----:B------:R-:W2:Y:S07]  /*0030*/  LDCU.64 UR6, c[0x0][0x358] ;  /* 0x00006b00ff0677ac */ /* 0x000eae0008000a00 */
[----:B------:R-:W3:Y:S01]  /*0040*/  LDC.64 R2, c[0x0][0x388] ;  /* 0x0000e200ff027b82 */ /* 0x000ee20000000a00 */
[----:B-1----:R-:W-:-:S06]  /*0050*/  USHF.L.U32 UR4, UR4, 0x6, URZ ;  /* 0x0000000604047899 */ /* 0x002fcc00080006ff */
[----:B0-----:R-:W-:-:S05]  /*0060*/  LOP3.LUT R5, R5, UR4, RZ, 0xfc, !PT ;  /* 0x0000000405057c12 */ /* 0x001fca000f8efcff */
[----:B---3--:R-:W-:-:S05]  /*0070*/  IMAD.WIDE.U32 R2, R5, 0x4, R2 ;  /* 0x0000000405027825 */ /* 0x008fca00078e0002 */
[----:B--2---:R0:W2:Y:S01]  /*0080*/  LDG.E.CONSTANT R0, desc[UR6][R2.64] ;  /* 0x0000000602007981 */ /* 0x0040a2000c1e9900 */
[----:B------:R-:W-:Y:S01]  /*0090*/  HFMA2 R7, -RZ, RZ, 1.75, 0 ;  /* 0x3f000000ff077431 */ /* 0x000fe200000001ff */
[----:B0-----:R-:W-:-:S04]  /*00a0*/  MOV R3, 0x3d4dd2f7 ;  /* 0x3d4dd2f700037802 */ /* 0x001fc80000000f00 */
[C---:B--2---:R-:W-:Y:S01]  /*00b0*/  FFMA R4, |R0|.reuse, -R7, 0.5 ;  /* 0x3f00000000047423 */ /* 0x044fe20000000a07 */
[C---:B------:R-:W-:Y:S02]  /*00c0*/  FSETP.NEU.AND P1, PT, |R0|.reuse, 1, PT ;  /* 0x3f8000000000780b */ /* 0x040fe40003f2d200 */
[----:B------:R-:W-:Y:S01]  /*00d0*/  FSETP.GT.AND P0, PT, |R0|, 0.56000000238418579102, PT ;  /* 0x3f0f5c290000780b */ /* 0x000fe20003f04200 */
[----:B------:R-:W0:Y:S02]  /*00e0*/  MUFU.RSQ R7, R4 ;  /* 0x0000000400077308 */ /* 0x000e240000001400 */
[----:B0-----:R-:W-:Y:S01]  /*00f0*/  FMUL R6, R4, R7 ;  /* 0x0000000704067220 */ /* 0x001fe20000400000 */
[----:B------:R-:W-:-:S04]  /*0100*/  FMUL R7, R7, -0.5 ;  /* 0xbf00000007077820 */ /* 0x000fc80000400000 */
[----:B------:R-:W-:-:S04]  /*0110*/  FFMA R7, R6, R7, 0.5 ;  /* 0x3f00000006077423 */ /* 0x000fc80000000007 */
[----:B------:R-:W-:-:S05]  /*0120*/  FFMA R7, R6, R7, R6 ;  /* 0x0000000706077223 */ /* 0x000fca0000000006 */
[----:B------:R-:W-:-:S04]  /*0130*/  FSEL R7, R7, RZ, P1 ;  /* 0x000000ff07077208 */ /* 0x000fc80000800000 */
[----:B------:R-:W-:-:S05]  /*0140*/  FSEL R7, R7, |R0|, P0 ;  /* 0x4000000007077208 */ /* 0x000fca0000000000 */
[----:B------:R-:W-:-:S04]  /*0150*/  FMUL R6, R7, R7 ;  /* 0x0000000707067220 */ /* 0x000fc80000400000 */
[----:B------:R-:W-:-:S04]  /*0160*/  FFMA R3, R6, R3, 0.018773360177874565125 ;  /* 0x3c99ca9706037423 */ /* 0x000fc80000000003 */
[----:B------:R-:W-:-:S04]  /*0170*/  FFMA R3, R6, R3, 0.046769052743911743164 ;  /* 0x3d3f90e806037423 */ /* 0x000fc80000000003 */
[----:B------:R-:W-:-:S04]  /*0180*/  FFMA R3, R6, R3, 0.074823014438152313232 ;  /* 0x3d993ccf06037423 */ /* 0x000fc80000000003 */
[C---:B------:R-:W-:Y:S02]  /*0190*/  FFMA R9, R6.reuse, R3, 0.16667181253433227539 ;  /* 0x3e2aac0406097423 */ /* 0x040fe40000000003 */
[----:B------:R-:W0:Y:S02]  /*01a0*/  LDC.64 R2, c[0x0][0x380] ;  /* 0x0000e000ff027b82 */ /* 0x000e240000000a00 */
[----:B------:R-:W-:Y:S01]  /*01b0*/  FMUL R6, R6, R9 ;  /* 0x0000000906067220 */ /* 0x000fe20000400000 */
[----:B------:R-:W-:-:S03]  /*01c0*/  HFMA2 R9, -RZ, RZ, 1.9599609375, 20144 ;  /* 0x3fd774ebff097431 */ /* 0x000fc600000001ff */
[----:B------:R-:W-:-:S04]  /*01d0*/  FFMA R7, R7, R6, R7 ;  /* 0x0000000607077223 */ /* 0x000fc80000000007 */
[----:B------:R-:W-:-:S04]  /*01e0*/  FMUL R4, R7, -2 ;  /* 0xc000000007047820 */ /* 0x000fc80000400000 */
[----:B------:R-:W-:-:S05]  /*01f0*/  @P0 FFMA R7, R9, 0.93318945169448852539, R4 ;  /* 0x3f6ee58109070823 */ /* 0x000fca0000000004 */
[C---:B------:R-:W-:Y:S02]  /*0200*/  FSETP.NAN.AND P0, PT, R7.reuse, R7, PT ;  /* 0x000000070700720b */ /* 0x040fe40003f08000 */
[----:B------:R-:W-:Y:S01]  /*0210*/  LOP3.LUT R0, R7, 0x80000000, R0, 0xb8, !PT ;  /* 0x8000000007007812 */ /* 0x000fe200078eb800 */
[----:B0-----:R-:W-:-:S03]  /*0220*/  IMAD.WIDE.U32 R2, R5, 0x4, R2 ;  /* 0x0000000405027825 */ /* 0x001fc600078e0002 */
[----:B------:R-:W-:-:S05]  /*0230*/  FSEL R7, R0, R7, !P0 ;  /* 0x0000000700077208 */ /* 0x000fca0004000000 */
[----:B------:R-:W-:Y:S01]  /*0240*/  STG.E desc[UR6][R2.64], R7 ;  /* 0x0000000702007986 */ /* 0x000fe2000c101906 */
[----:B------:R-:W-:Y:S05]  /*0250*/  EXIT ;  /* 0x000000000000794d */ /* 0x000fea0003800000 */
.L_x_0:
[----:B------:R-:W-:-:S00]  /*0260*/  BRA `(.L_x_0) ;  /* 0xfffffffc00fc7947 */ /* 0x000fc0000383ffff */
[----:B------:R-:W-:-:S00]  /*0270*/  NOP ;  /* 0x0000000000007918 */ /* 0x000fc00000000000 */
        /* <DEDUP_REMOVED lines=8> */
.L_x_1:


//--------------------- .nv.shared.reserved.0     --------------------------
	.section	.nv.shared.reserved.0,"aw",@nobits
	.weak		__nv_reservedSMEM_offset_0_alias
	.size		__nv_reservedSMEM_offset_0_alias, 0, 64
	.other		__nv_reservedSMEM_offset_0_alias,@"STO_CUDA_RESERVED_SHARED STV_DEFAULT"
__nv_reservedSMEM_offset_0_alias:
	.zero		0
	.zero		64


//--------------------- .nv.constant0.default_function_kernel --------------------------
	.section	.nv.constant0.default_function_kernel,"a",@progbits
	.sectionflags	@""
	.align	4
.nv.constant0.default_function_kernel:
	.zero		912


//--------------------- SYMBOLS --------------------------

	.type		.nv.reservedSmem.offset0,@object
	.size		.nv.reservedSmem.offset0,0x4
